//
// Generated by NVIDIA NVVM Compiler
//
// Compiler Build ID: CL-36424714
// Cuda compilation tools, release 13.0, V13.0.88
// Based on NVVM 20.0.0
//

.version 9.0
.target sm_100
.address_size 64

	// .globl	_Z13kernel_naive1PfS_S_iii

.visible .entry _Z13kernel_naive1PfS_S_iii(
	.param .u64 .ptr .align 1 _Z13kernel_naive1PfS_S_iii_param_0,
	.param .u64 .ptr .align 1 _Z13kernel_naive1PfS_S_iii_param_1,
	.param .u64 .ptr .align 1 _Z13kernel_naive1PfS_S_iii_param_2,
	.param .u32 _Z13kernel_naive1PfS_S_iii_param_3,
	.param .u32 _Z13kernel_naive1PfS_S_iii_param_4,
	.param .u32 _Z13kernel_naive1PfS_S_iii_param_5
)
{
	.reg .pred 	%p<6>;
	.reg .b32 	%r<34>;
	.reg .b32 	%f<91>;
	.reg .b64 	%rd<31>;

	ld.param.u64 	%rd10, [_Z13kernel_naive1PfS_S_iii_param_0];
	ld.param.u32 	%r16, [_Z13kernel_naive1PfS_S_iii_param_3];
	ld.param.u32 	%r14, [_Z13kernel_naive1PfS_S_iii_param_4];
	ld.param.u32 	%r15, [_Z13kernel_naive1PfS_S_iii_param_5];
	cvta.to.global.u64 	%rd1, %rd10;
	mov.u32 	%r17, %tid.x;
	mov.u32 	%r18, %ctaid.x;
	mov.u32 	%r19, %ntid.x;
	mad.lo.s32 	%r20, %r18, %r19, %r17;
	mov.u32 	%r21, %tid.y;
	mov.u32 	%r22, %ctaid.y;
	mov.u32 	%r23, %ntid.y;
	mad.lo.s32 	%r24, %r22, %r23, %r21;
	shl.b32 	%r1, %r24, 2;
	shl.b32 	%r2, %r20, 2;
	setp.ge.s32 	%p1, %r1, %r16;
	setp.ge.s32 	%p2, %r2, %r14;
	or.pred  	%p3, %p1, %p2;
	@%p3 bra 	$L__BB0_5;
	setp.lt.s32 	%p4, %r15, 1;
	mov.f32 	%f75, 0f00000000;
	mov.f32 	%f76, %f75;
	mov.f32 	%f77, %f75;
	mov.f32 	%f78, %f75;
	mov.f32 	%f79, %f75;
	mov.f32 	%f80, %f75;
	mov.f32 	%f81, %f75;
	mov.f32 	%f82, %f75;
	mov.f32 	%f83, %f75;
	mov.f32 	%f84, %f75;
	mov.f32 	%f85, %f75;
	mov.f32 	%f86, %f75;
	mov.f32 	%f87, %f75;
	mov.f32 	%f88, %f75;
	mov.f32 	%f89, %f75;
	mov.f32 	%f90, %f75;
	@%p4 bra 	$L__BB0_4;
	mul.lo.s32 	%r25, %r1, %r15;
	add.s32 	%r26, %r25, %r15;
	mul.wide.u32 	%rd11, %r26, 4;
	add.s64 	%rd30, %rd1, %rd11;
	add.s32 	%r27, %r1, 2;
	mul.lo.s32 	%r32, %r15, %r27;
	add.s32 	%r28, %r1, 3;
	mul.lo.s32 	%r31, %r15, %r28;
	mul.wide.u32 	%rd12, %r25, 4;
	add.s64 	%rd29, %rd1, %rd12;
	neg.s32 	%r30, %r15;
	mov.f32 	%f75, 0f00000000;
	mov.u32 	%r33, %r2;
$L__BB0_3:
	ld.param.u64 	%rd27, [_Z13kernel_naive1PfS_S_iii_param_1];
	ld.global.f32 	%f51, [%rd29];
	ld.global.f32 	%f52, [%rd30];
	mul.wide.u32 	%rd13, %r32, 4;
	add.s64 	%rd14, %rd1, %rd13;
	ld.global.f32 	%f53, [%rd14];
	mul.wide.u32 	%rd15, %r31, 4;
	add.s64 	%rd16, %rd1, %rd15;
	ld.global.f32 	%f54, [%rd16];
	cvta.to.global.u64 	%rd17, %rd27;
	mul.wide.s32 	%rd18, %r33, 4;
	add.s64 	%rd19, %rd17, %rd18;
	ld.global.f32 	%f55, [%rd19];
	ld.global.f32 	%f56, [%rd19+4];
	ld.global.f32 	%f57, [%rd19+8];
	ld.global.f32 	%f58, [%rd19+12];
	fma.rn.f32 	%f82, %f51, %f55, %f82;
	fma.rn.f32 	%f81, %f51, %f56, %f81;
	fma.rn.f32 	%f80, %f51, %f57, %f80;
	fma.rn.f32 	%f79, %f51, %f58, %f79;
	fma.rn.f32 	%f78, %f52, %f55, %f78;
	fma.rn.f32 	%f77, %f52, %f56, %f77;
	fma.rn.f32 	%f76, %f52, %f57, %f76;
	fma.rn.f32 	%f75, %f52, %f58, %f75;
	fma.rn.f32 	%f83, %f53, %f55, %f83;
	fma.rn.f32 	%f84, %f53, %f56, %f84;
	fma.rn.f32 	%f85, %f53, %f57, %f85;
	fma.rn.f32 	%f86, %f53, %f58, %f86;
	fma.rn.f32 	%f87, %f54, %f55, %f87;
	fma.rn.f32 	%f88, %f54, %f56, %f88;
	fma.rn.f32 	%f89, %f54, %f57, %f89;
	fma.rn.f32 	%f90, %f54, %f58, %f90;
	add.s32 	%r33, %r33, %r14;
	add.s64 	%rd30, %rd30, 4;
	add.s32 	%r32, %r32, 1;
	add.s32 	%r31, %r31, 1;
	add.s64 	%rd29, %rd29, 4;
	add.s32 	%r30, %r30, 1;
	setp.ne.s32 	%p5, %r30, 0;
	@%p5 bra 	$L__BB0_3;
$L__BB0_4:
	ld.param.u64 	%rd28, [_Z13kernel_naive1PfS_S_iii_param_2];
	mad.lo.s32 	%r29, %r1, %r14, %r2;
	cvta.to.global.u64 	%rd20, %rd28;
	mul.wide.s32 	%rd21, %r29, 4;
	add.s64 	%rd22, %rd20, %rd21;
	st.global.f32 	[%rd22], %f82;
	st.global.f32 	[%rd22+4], %f81;
	st.global.f32 	[%rd22+8], %f80;
	st.global.f32 	[%rd22+12], %f79;
	mul.wide.s32 	%rd23, %r14, 4;
	add.s64 	%rd24, %rd22, %rd23;
	st.global.f32 	[%rd24], %f78;
	st.global.f32 	[%rd24+4], %f77;
	st.global.f32 	[%rd24+8], %f76;
	st.global.f32 	[%rd24+12], %f75;
	add.s64 	%rd25, %rd24, %rd23;
	st.global.f32 	[%rd25], %f83;
	st.global.f32 	[%rd25+4], %f84;
	st.global.f32 	[%rd25+8], %f85;
	st.global.f32 	[%rd25+12], %f86;
	add.s64 	%rd26, %rd25, %rd23;
	st.global.f32 	[%rd26], %f87;
	st.global.f32 	[%rd26+4], %f88;
	st.global.f32 	[%rd26+8], %f89;
	st.global.f32 	[%rd26+12], %f90;
$L__BB0_5:
	ret;

}


// ===== COMPILED SASS (sm_100) =====

	.target	sm_100

	.elftype	@"ET_EXEC"


//--------------------- .note.nv.tkinfo           --------------------------
	.section	.note.nv.tkinfo,"",@"SHT_NOTE"
	.sectionflags	@"SHF_NOTE_NV_TKINFO"
	.tkinfo
        /*0018*/ 	.word	0x00000002
        /*0030*/ 	.string	""
        /*0030*/ 	.string	"ptxas"
        /*0030*/ 	.string	"Cuda compilation tools, release 13.0, V13.0.88"
        /*0030*/ 	.string	"Build cuda_13.0.r13.0/compiler.36424714_0"
        /*0030*/ 	.string	"-arch sm_100 -m 64 "



//--------------------- .note.nv.cuinfo           --------------------------
	.section	.note.nv.cuinfo,"",@"SHT_NOTE"
	.sectionflags	@"SHF_NOTE_NV_CUINFO"
        /*0018*/ 	.short	0x0002
        /*001a*/ 	.short	0x0064
        /*001c*/ 	.short	0x0082
	.zero		2


//--------------------- .nv.info                  --------------------------
	.section	.nv.info,"",@"SHT_CUDA_INFO"
	.align	4


	//----- nvinfo : EIATTR_REGCOUNT
	.align		4
        /*0000*/ 	.byte	0x04, 0x2f
        /*0002*/ 	.short	(.L_1 - .L_0)
	.align		4
.L_0:
        /*0004*/ 	.word	index@(_Z13kernel_naive1PfS_S_iii)
        /*0008*/ 	.word	0x00000036


	//----- nvinfo : EIATTR_FRAME_SIZE
	.align		4
.L_1:
        /*000c*/ 	.byte	0x04, 0x11
        /*000e*/ 	.short	(.L_3 - .L_2)
	.align		4
.L_2:
        /*0010*/ 	.word	index@(_Z13kernel_naive1PfS_S_iii)
        /*0014*/ 	.word	0x00000000


	//----- nvinfo : EIATTR_MIN_STACK_SIZE
	.align		4
.L_3:
        /*0018*/ 	.byte	0x04, 0x12
        /*001a*/ 	.short	(.L_5 - .L_4)
	.align		4
.L_4:
        /*001c*/ 	.word	index@(_Z13kernel_naive1PfS_S_iii)
        /*0020*/ 	.word	0x00000000
.L_5:


//--------------------- .nv.compat                --------------------------
	.section	.nv.compat,"",@"SHT_CUDA_COMPAT_INFO"
	.align	4
        /*0000*/ 	.byte	0x02, 0x09, 0x00, 0x00, 0x02, 0x02, 0x01, 0x00, 0x02, 0x05, 0x05, 0x00, 0x03, 0x07, 0x01, 0x01
        /*0010*/ 	.byte	0x02, 0x03, 0x00, 0x00, 0x02, 0x06, 0x01, 0x00, 0x04, 0x0b, 0x08, 0x00, 0x09, 0x00, 0x00, 0x00
        /*0020*/ 	.byte	0x00, 0x00, 0x00, 0x00


//--------------------- .nv.info._Z13kernel_naive1PfS_S_iii --------------------------
	.section	.nv.info._Z13kernel_naive1PfS_S_iii,"",@"SHT_CUDA_INFO"
	.sectionflags	@""
	.align	4


	//----- nvinfo : EIATTR_CUDA_API_VERSION
	.align		4
        /*0000*/ 	.byte	0x04, 0x37
        /*0002*/ 	.short	(.L_7 - .L_6)
.L_6:
        /*0004*/ 	.word	0x00000082


	//----- nvinfo : EIATTR_KPARAM_INFO
	.align		4
.L_7:
        /*0008*/ 	.byte	0x04, 0x17
        /*000a*/ 	.short	(.L_9 - .L_8)
.L_8:
        /*000c*/ 	.word	0x00000000
        /*0010*/ 	.short	0x0005
        /*0012*/ 	.short	0x0020
        /*0014*/ 	.byte	0x00, 0xf0, 0x11, 0x00


	//----- nvinfo : EIATTR_KPARAM_INFO
	.align		4
.L_9:
        /*0018*/ 	.byte	0x04, 0x17
        /*001a*/ 	.short	(.L_11 - .L_10)
.L_10:
        /*001c*/ 	.word	0x00000000
        /*0020*/ 	.short	0x0004
        /*0022*/ 	.short	0x001c
        /*0024*/ 	.byte	0x00, 0xf0, 0x11, 0x00


	//----- nvinfo : EIATTR_KPARAM_INFO
	.align		4
.L_11:
        /*0028*/ 	.byte	0x04, 0x17
        /*002a*/ 	.short	(.L_13 - .L_12)
.L_12:
        /*002c*/ 	.word	0x00000000
        /*0030*/ 	.short	0x0003
        /*0032*/ 	.short	0x0018
        /*0034*/ 	.byte	0x00, 0xf0, 0x11, 0x00


	//----- nvinfo : EIATTR_KPARAM_INFO
	.align		4
.L_13:
        /*0038*/ 	.byte	0x04, 0x17
        /*003a*/ 	.short	(.L_15 - .L_14)
.L_14:
        /*003c*/ 	.word	0x00000000
        /*0040*/ 	.short	0x0002
        /*0042*/ 	.short	0x0010
        /*0044*/ 	.byte	0x00, 0xf5, 0x21, 0x00


	//----- nvinfo : EIATTR_KPARAM_INFO
	.align		4
.L_15:
        /*0048*/ 	.byte	0x04, 0x17
        /*004a*/ 	.short	(.L_17 - .L_16)
.L_16:
        /*004c*/ 	.word	0x00000000
        /*0050*/ 	.short	0x0001
        /*0052*/ 	.short	0x0008
        /*0054*/ 	.byte	0x00, 0xf5, 0x21, 0x00


	//----- nvinfo : EIATTR_KPARAM_INFO
	.align		4
.L_17:
        /*0058*/ 	.byte	0x04, 0x17
        /*005a*/ 	.short	(.L_19 - .L_18)
.L_18:
        /*005c*/ 	.word	0x00000000
        /*0060*/ 	.short	0x0000
        /*0062*/ 	.short	0x0000
        /*0064*/ 	.byte	0x00, 0xf5, 0x21, 0x00


	//----- nvinfo : EIATTR_SPARSE_MMA_MASK
	.align		4
.L_19:
        /*0068*/ 	.byte	0x03, 0x50
        /*006a*/ 	.short	0x0000


	//----- nvinfo : EIATTR_MAXREG_COUNT
	.align		4
        /*006c*/ 	.byte	0x03, 0x1b
        /*006e*/ 	.short	0x00ff


	//----- nvinfo : EIATTR_MERCURY_ISA_VERSION
	.align		4
        /*0070*/ 	.byte	0x03, 0x5f
        /*0072*/ 	.short	0x0101


	//----- nvinfo : EIATTR_VRC_CTA_INIT_COUNT
	.align		4
        /*0074*/ 	.byte	0x02, 0x4a
	.zero		1
	.zero		1


	//----- nvinfo : EIATTR_EXIT_INSTR_OFFSETS
	.align		4
        /*0078*/ 	.byte	0x04, 0x1c
        /*007a*/ 	.short	(.L_21 - .L_20)


	//   ....[0]....
.L_20:
        /*007c*/ 	.word	0x000000e0


	//   ....[1]....
        /*0080*/ 	.word	0x00001360


	//----- nvinfo : EIATTR_CBANK_PARAM_SIZE
	.align		4
.L_21:
        /*0084*/ 	.byte	0x03, 0x19
        /*0086*/ 	.short	0x0024


	//----- nvinfo : EIATTR_PARAM_CBANK
	.align		4
        /*0088*/ 	.byte	0x04, 0x0a
        /*008a*/ 	.short	(.L_23 - .L_22)
	.align		4
.L_22:
        /*008c*/ 	.word	index@(.nv.constant0._Z13kernel_naive1PfS_S_iii)
        /*0090*/ 	.short	0x0380
        /*0092*/ 	.short	0x0024


	//----- nvinfo : EIATTR_SW_WAR
	.align		4
.L_23:
        /*0094*/ 	.byte	0x04, 0x36
        /*0096*/ 	.short	(.L_25 - .L_24)
.L_24:
        /*0098*/ 	.word	0x00000008
.L_25:


//--------------------- .nv.callgraph             --------------------------
	.section	.nv.callgraph,"",@"SHT_CUDA_CALLGRAPH"
	.align	4
	.sectionentsize	8
	.align		4
        /*0000*/ 	.word	0x00000000
	.align		4
        /*0004*/ 	.word	0xffffffff
	.align		4
        /*0008*/ 	.word	0x00000000
	.align		4
        /*000c*/ 	.word	0xfffffffe
	.align		4
        /*0010*/ 	.word	0x00000000
	.align		4
        /*0014*/ 	.word	0xfffffffd
	.align		4
        /*0018*/ 	.word	0x00000000
	.align		4
        /*001c*/ 	.word	0xfffffffc


//--------------------- .text._Z13kernel_naive1PfS_S_iii --------------------------
	.section	.text._Z13kernel_naive1PfS_S_iii,"ax",@progbits
	.align	128
        .global         _Z13kernel_naive1PfS_S_iii
        .type           _Z13kernel_naive1PfS_S_iii,@function
        .size           _Z13kernel_naive1PfS_S_iii,(.L_x_6 - _Z13kernel_naive1PfS_S_iii)
        .other          _Z13kernel_naive1PfS_S_iii,@"STO_CUDA_ENTRY STV_DEFAULT"
_Z13kernel_naive1PfS_S_iii:
.text._Z13kernel_naive1PfS_S_iii:
[----:B------:R-:W-:Y:S01]  /*0000*/  LDC R1, c[0x0][0x37c] ;  /* 0x0000df00ff017b82 */ /* 0x000fe20000000800 */
[----:B------:R-:W0:Y:S07]  /*0010*/  S2R R0, SR_TID.X ;  /* 0x0000000000007919 */ /* 0x000e2e0000002100 */
[----:B------:R-:W0:Y:S01]  /*0020*/  S2UR UR4, SR_CTAID.X ;  /* 0x00000000000479c3 */ /* 0x000e220000002500 */
[----:B------:R-:W1:Y:S07]  /*0030*/  S2R R2, SR_TID.Y ;  /* 0x0000000000027919 */ /* 0x000e6e0000002200 */
[----:B------:R-:W0:Y:S08]  /*0040*/  LDC R3, c[0x0][0x360] ;  /* 0x0000d800ff037b82 */ /* 0x000e300000000800 */
[----:B------:R-:W1:Y:S08]  /*0050*/  S2UR UR5, SR_CTAID.Y ;  /* 0x00000000000579c3 */ /* 0x000e700000002600 */
[----:B------:R-:W1:Y:S08]  /*0060*/  LDC R7, c[0x0][0x364] ;  /* 0x0000d900ff077b82 */ /* 0x000e700000000800 */
[----:B------:R-:W2:Y:S01]  /*0070*/  LDC.64 R4, c[0x0][0x398] ;  /* 0x0000e600ff047b82 */ /* 0x000ea20000000a00 */
[----:B0-----:R-:W-:-:S05]  /*0080*/  IMAD R0, R3, UR4, R0 ;  /* 0x0000000403007c24 */ /* 0x001fca000f8e0200 */
[----:B------:R-:W-:Y:S01]  /*0090*/  SHF.L.U32 R0, R0, 0x2, RZ ;  /* 0x0000000200007819 */ /* 0x000fe200000006ff */
[----:B-1----:R-:W-:-:S05]  /*00a0*/  IMAD R3, R7, UR5, R2 ;  /* 0x0000000507037c24 */ /* 0x002fca000f8e0202 */
[----:B------:R-:W-:Y:S02]  /*00b0*/  SHF.L.U32 R3, R3, 0x2, RZ ;  /* 0x0000000203037819 */ /* 0x000fe400000006ff */
[----:B--2---:R-:W-:-:S04]  /*00c0*/  ISETP.GE.AND P0, PT, R0, R5, PT ;  /* 0x000000050000720c */ /* 0x004fc80003f06270 */
[----:B------:R-:W-:-:S13]  /*00d0*/  ISETP.GE.OR P0, PT, R3, R4, P0 ;  /* 0x000000040300720c */ /* 0x000fda0000706670 */
[----:B------:R-:W-:Y:S05]  /*00e0*/  @P0 EXIT ;  /* 0x000000000000094d */ /* 0x000fea0003800000 */
[----:B------:R-:W0:Y:S01]  /*00f0*/  LDCU UR5, c[0x0][0x3a0] ;  /* 0x00007400ff0577ac */ /* 0x000e220008000800 */
[----:B------:R-:W-:Y:S01]  /*0100*/  HFMA2 R16, -RZ, RZ, 0, 0 ;  /* 0x00000000ff107431 */ /* 0x000fe200000001ff */
[----:B------:R-:W-:Y:S01]  /*0110*/  CS2R R8, SRZ ;  /* 0x0000000000087805 */ /* 0x000fe2000001ff00 */
[----:B------:R-:W-:Y:S01]  /*0120*/  HFMA2 R12, -RZ, RZ, 0, 0 ;  /* 0x00000000ff0c7431 */ /* 0x000fe200000001ff */
[----:B------:R-:W-:Y:S01]  /*0130*/  CS2R R10, SRZ ;  /* 0x00000000000a7805 */ /* 0x000fe2000001ff00 */
[----:B------:R-:W-:Y:S01]  /*0140*/  HFMA2 R35, -RZ, RZ, 0, 0 ;  /* 0x00000000ff237431 */ /* 0x000fe200000001ff */
[----:B------:R-:W-:Y:S01]  /*0150*/  CS2R R6, SRZ ;  /* 0x0000000000067805 */ /* 0x000fe2000001ff00 */
[----:B------:R-:W-:Y:S01]  /*0160*/  HFMA2 R41, -RZ, RZ, 0, 0 ;  /* 0x00000000ff297431 */ /* 0x000fe200000001ff */
[----:B------:R-:W-:Y:S02]  /*0170*/  MOV R14, RZ ;  /* 0x000000ff000e7202 */ /* 0x000fe40000000f00 */
[----:B------:R-:W-:-:S02]  /*0180*/  CS2R R30, SRZ ;  /* 0x00000000001e7805 */ /* 0x000fc4000001ff00 */
[----:B------:R-:W-:Y:S01]  /*0190*/  MOV R4, RZ ;  /* 0x000000ff00047202 */ /* 0x000fe20000000f00 */
[----:B------:R-:W1:Y:S01]  /*01a0*/  LDCU.64 UR6, c[0x0][0x358] ;  /* 0x00006b00ff0677ac */ /* 0x000e620008000a00 */
[----:B------:R-:W-:Y:S02]  /*01b0*/  MOV R18, RZ ;  /* 0x000000ff00127202 */ /* 0x000fe40000000f00 */
[----:B------:R-:W-:Y:S01]  /*01c0*/  MOV R39, RZ ;  /* 0x000000ff00277202 */ /* 0x000fe20000000f00 */
[----:B0-----:R-:W-:-:S09]  /*01d0*/  UISETP.GE.AND UP0, UPT, UR5, 0x1, UPT ;  /* 0x000000010500788c */ /* 0x001fd2000bf06270 */
[----:B------:R-:W-:Y:S05]  /*01e0*/  BRA.U !UP0, `(.L_x_0) ;  /* 0x0000001108047547 */ /* 0x000fea000b800000 */
[----:B------:R-:W0:Y:S01]  /*01f0*/  LDC.64 R20, c[0x0][0x380] ;  /* 0x0000e000ff147b82 */ /* 0x000e220000000a00 */
[----:B------:R-:W-:Y:S02]  /*0200*/  UIADD3 UR4, UPT, UPT, -UR5, URZ, URZ ;  /* 0x000000ff05047290 */ /* 0x000fe4000fffe1ff */
[C---:B------:R-:W-:Y:S01]  /*0210*/  IMAD R25, R3.reuse, UR5, RZ ;  /* 0x0000000503197c24 */ /* 0x040fe2000f8e02ff */
[C---:B------:R-:W-:Y:S01]  /*0220*/  IADD3 R15, PT, PT, R3.reuse, 0x2, RZ ;  /* 0x00000002030f7810 */ /* 0x040fe20007ffe0ff */
[----:B------:R-:W-:Y:S01]  /*0230*/  UISETP.GE.AND UP0, UPT, UR4, URZ, UPT ;  /* 0x000000ff0400728c */ /* 0x000fe2000bf06270 */
[----:B------:R-:W-:Y:S02]  /*0240*/  IADD3 R29, PT, PT, R3, 0x3, RZ ;  /* 0x00000003031d7810 */ /* 0x000fe40007ffe0ff */
[----:B------:R-:W-:Y:S01]  /*0250*/  IADD3 R23, PT, PT, R25, UR5, RZ ;  /* 0x0000000519177c10 */ /* 0x000fe2000fffe0ff */
[----:B------:R-:W-:Y:S01]  /*0260*/  IMAD R15, R15, UR5, RZ ;  /* 0x000000050f0f7c24 */ /* 0x000fe2000f8e02ff */
[----:B------:R-:W-:Y:S01]  /*0270*/  MOV R8, RZ ;  /* 0x000000ff00087202 */ /* 0x000fe20000000f00 */
[----:B------:R-:W-:Y:S01]  /*0280*/  IMAD R29, R29, UR5, RZ ;  /* 0x000000051d1d7c24 */ /* 0x000fe2000f8e02ff */
[----:B------:R-:W-:Y:S01]  /*0290*/  MOV R28, R0 ;  /* 0x00000000001c7202 */ /* 0x000fe20000000f00 */
[----:B0-----:R-:W-:-:S04]  /*02a0*/  IMAD.WIDE.U32 R24, R25, 0x4, R20 ;  /* 0x0000000419187825 */ /* 0x001fc800078e0014 */
[----:B------:R-:W-:Y:S01]  /*02b0*/  IMAD.WIDE.U32 R22, R23, 0x4, R20 ;  /* 0x0000000417167825 */ /* 0x000fe200078e0014 */
[----:B------:R-:W-:Y:S06]  /*02c0*/  BRA.U UP0, `(.L_x_1) ;  /* 0x0000000d00347547 */ /* 0x000fec000b800000 */
[----:B------:R-:W-:Y:S02]  /*02d0*/  UIADD3 UR5, UPT, UPT, -UR4, URZ, URZ ;  /* 0x000000ff04057290 */ /* 0x000fe4000fffe1ff */
[----:B------:R-:W-:Y:S02]  /*02e0*/  UPLOP3.LUT UP0, UPT, UPT, UPT, UPT, 0x80, 0x8 ;  /* 0x000000000008789c */ /* 0x000fe40003f0f070 */
[----:B------:R-:W-:-:S09]  /*02f0*/  UISETP.GT.AND UP1, UPT, UR5, 0x3, UPT ;  /* 0x000000030500788c */ /* 0x000fd2000bf24270 */
[----:B------:R-:W-:Y:S05]  /*0300*/  BRA.U !UP1, `(.L_x_2) ;  /* 0x0000000909047547 */ /* 0x000fea000b800000 */
[----:B------:R-:W-:-:S11]  /*0310*/  UPLOP3.LUT UP0, UPT, UPT, UPT, UPT, 0x40, 0x4 ;  /* 0x000000000004789c */ /* 0x000fd60003f0e870 */
.L_x_3:
[----:B------:R-:W0:Y:S01]  /*0320*/  LDC.64 R26, c[0x0][0x388] ;  /* 0x0000e200ff1a7b82 */ /* 0x000e220000000a00 */
[--C-:B------:R-:W-:Y:S01]  /*0330*/  IMAD.WIDE.U32 R48, R15, 0x4, R20.reuse ;  /* 0x000000040f307825 */ /* 0x100fe200078e0014 */
[----:B-1----:R-:W2:Y:S03]  /*0340*/  LDG.E R43, desc[UR6][R24.64] ;  /* 0x00000006182b7981 */ /* 0x002ea6000c1e1900 */
[----:B------:R-:W-:Y:S01]  /*0350*/  IMAD.WIDE.U32 R32, R29, 0x4, R20 ;  /* 0x000000041d207825 */ /* 0x000fe200078e0014 */
[----:B------:R1:W3:Y:S04]  /*0360*/  LDG.E R17, desc[UR6][R48.64] ;  /* 0x0000000630117981 */ /* 0x0002e8000c1e1900 */
[----:B------:R-:W4:Y:S04]  /*0370*/  LDG.E R2, desc[UR6][R32.64] ;  /* 0x0000000620027981 */ /* 0x000f28000c1e1900 */
[----:B------:R-:W5:Y:S01]  /*0380*/  LDG.E R42, desc[UR6][R22.64] ;  /* 0x00000006162a7981 */ /* 0x000f62000c1e1900 */
[----:B0-----:R-:W-:Y:S01]  /*0390*/  IMAD.WIDE R46, R28, 0x4, R26 ;  /* 0x000000041c2e7825 */ /* 0x001fe200078e021a */
[----:B-1----:R-:W-:-:S02]  /*03a0*/  IADD3 R49, PT, PT, R15, 0x1, RZ ;  /* 0x000000010f317810 */ /* 0x002fc40007ffe0ff */
[----:B------:R-:W5:Y:S04]  /*03b0*/  LDG.E R32, desc[UR6][R24.64+0x4] ;  /* 0x0000040618207981 */ /* 0x000f68000c1e1900 */
[----:B------:R-:W3:Y:S04]  /*03c0*/  LDG.E R34, desc[UR6][R46.64] ;  /* 0x000000062e227981 */ /* 0x000ee8000c1e1900 */
[----:B------:R-:W5:Y:S01]  /*03d0*/  LDG.E R37, desc[UR6][R46.64+0x4] ;  /* 0x000004062e257981 */ /* 0x000f62000c1e1900 */
[----:B------:R-:W-:Y:S01]  /*03e0*/  IADD3 R28, PT, PT, R28, R5, RZ ;  /* 0x000000051c1c7210 */ /* 0x000fe20007ffe0ff */
[----:B------:R-:W-:-:S02]  /*03f0*/  IMAD.WIDE.U32 R48, R49, 0x4, R20 ;  /* 0x0000000431307825 */ /* 0x000fc400078e0014 */
[----:B------:R-:W5:Y:S04]  /*0400*/  LDG.E R44, desc[UR6][R46.64+0x8] ;  /* 0x000008062e2c7981 */ /* 0x000f68000c1e1900 */
[----:B------:R0:W5:Y:S02]  /*0410*/  LDG.E R45, desc[UR6][R46.64+0xc] ;  /* 0x00000c062e2d7981 */ /* 0x000164000c1e1900 */
[----:B0-----:R-:W-:-:S05]  /*0420*/  IMAD.WIDE R46, R28, 0x4, R26 ;  /* 0x000000041c2e7825 */ /* 0x001fca00078e021a */
[----:B------:R-:W5:Y:S04]  /*0430*/  LDG.E R40, desc[UR6][R46.64] ;  /* 0x000000062e287981 */ /* 0x000f68000c1e1900 */
[----:B------:R-:W5:Y:S04]  /*0440*/  LDG.E R38, desc[UR6][R46.64+0x4] ;  /* 0x000004062e267981 */ /* 0x000f68000c1e1900 */
[----:B------:R-:W5:Y:S01]  /*0450*/  LDG.E R36, desc[UR6][R46.64+0x8] ;  /* 0x000008062e247981 */ /* 0x000f62000c1e1900 */
[-C--:B---3--:R-:W-:Y:S01]  /*0460*/  FFMA R31, R17, R34.reuse, R31 ;  /* 0x00000022111f7223 */ /* 0x088fe2000000001f */
[-C--:B----4-:R-:W-:Y:S01]  /*0470*/  FFMA R35, R2, R34.reuse, R35 ;  /* 0x0000002202237223 */ /* 0x090fe20000000023 */
[CC--:B--2---:R-:W-:Y:S01]  /*0480*/  FFMA R13, R43.reuse, R34.reuse, R30 ;  /* 0x000000222b0d7223 */ /* 0x0c4fe2000000001e */
[C---:B-----5:R-:W-:Y:S01]  /*0490*/  FFMA R9, R42.reuse, R34, R9 ;  /* 0x000000222a097223 */ /* 0x060fe20000000009 */
[-C--:B------:R-:W-:Y:S01]  /*04a0*/  FFMA R33, R43, R37.reuse, R14 ;  /* 0x000000252b217223 */ /* 0x080fe2000000000e */
[----:B------:R-:W2:Y:S04]  /*04b0*/  LDG.E R34, desc[UR6][R46.64+0xc] ;  /* 0x00000c062e227981 */ /* 0x000ea8000c1e1900 */
[----:B------:R0:W2:Y:S01]  /*04c0*/  LDG.E R14, desc[UR6][R48.64] ;  /* 0x00000006300e7981 */ /* 0x0000a2000c1e1900 */
[-C--:B------:R-:W-:Y:S01]  /*04d0*/  FFMA R11, R42, R37.reuse, R11 ;  /* 0x000000252a0b7223 */ /* 0x080fe2000000000b */
[-C--:B------:R-:W-:Y:S01]  /*04e0*/  FFMA R12, R17, R37.reuse, R12 ;  /* 0x00000025110c7223 */ /* 0x080fe2000000000c */
[----:B------:R-:W-:-:S02]  /*04f0*/  FFMA R37, R2, R37, R18 ;  /* 0x0000002502257223 */ /* 0x000fc40000000012 */
[----:B------:R-:W3:Y:S01]  /*0500*/  LDG.E R18, desc[UR6][R22.64+0x4] ;  /* 0x0000040616127981 */ /* 0x000ee2000c1e1900 */
[-C--:B------:R-:W-:Y:S01]  /*0510*/  FFMA R6, R17, R44.reuse, R6 ;  /* 0x0000002c11067223 */ /* 0x080fe20000000006 */
[----:B0-----:R-:W-:Y:S01]  /*0520*/  IADD3 R49, PT, PT, R29, 0x1, RZ ;  /* 0x000000011d317810 */ /* 0x001fe20007ffe0ff */
[----:B------:R-:W-:Y:S01]  /*0530*/  FFMA R17, R17, R45, R4 ;  /* 0x0000002d11117223 */ /* 0x000fe20000000004 */
[----:B------:R-:W-:-:S03]  /*0540*/  FFMA R7, R43, R44, R7 ;  /* 0x0000002c2b077223 */ /* 0x000fc60000000007 */
[----:B------:R-:W-:-:S04]  /*0550*/  IMAD.WIDE.U32 R46, R49, 0x4, R20 ;  /* 0x00000004312e7825 */ /* 0x000fc800078e0014 */
[-C--:B------:R-:W-:Y:S01]  /*0560*/  FFMA R16, R43, R45.reuse, R16 ;  /* 0x0000002d2b107223 */ /* 0x080fe20000000010 */
[CC--:B------:R-:W-:Y:S01]  /*0570*/  FFMA R19, R42.reuse, R44.reuse, R10 ;  /* 0x0000002c2a137223 */ /* 0x0c0fe2000000000a */
[----:B------:R-:W-:Y:S01]  /*0580*/  FFMA R43, R42, R45, R8 ;  /* 0x0000002d2a2b7223 */ /* 0x000fe20000000008 */
[----:B------:R-:W-:Y:S01]  /*0590*/  IADD3 R28, PT, PT, R28, R5, RZ ;  /* 0x000000051c1c7210 */ /* 0x000fe20007ffe0ff */
[----:B------:R0:W4:Y:S01]  /*05a0*/  LDG.E R42, desc[UR6][R46.64] ;  /* 0x000000062e2a7981 */ /* 0x000122000c1e1900 */
[C---:B------:R-:W-:Y:S01]  /*05b0*/  FFMA R41, R2.reuse, R44, R41 ;  /* 0x0000002c02297223 */ /* 0x040fe20000000029 */
[----:B------:R-:W-:Y:S02]  /*05c0*/  FFMA R39, R2, R45, R39 ;  /* 0x0000002d02277223 */ /* 0x000fe40000000027 */
[----:B------:R-:W-:-:S04]  /*05d0*/  IMAD.WIDE R44, R28, 0x4, R26 ;  /* 0x000000041c2c7825 */ /* 0x000fc800078e021a */
[C---:B------:R-:W-:Y:S01]  /*05e0*/  FFMA R30, R32.reuse, R40, R13 ;  /* 0x00000028201e7223 */ /* 0x040fe2000000000d */
[----:B------:R-:W-:Y:S01]  /*05f0*/  FFMA R7, R32, R36, R7 ;  /* 0x0000002420077223 */ /* 0x000fe20000000007 */
[----:B------:R-:W5:Y:S04]  /*0600*/  LDG.E R2, desc[UR6][R44.64] ;  /* 0x000000062c027981 */ /* 0x000f68000c1e1900 */
[----:B------:R-:W5:Y:S01]  /*0610*/  LDG.E R13, desc[UR6][R44.64+0xc] ;  /* 0x00000c062c0d7981 */ /* 0x000f62000c1e1900 */
[C---:B--2---:R-:W-:Y:S01]  /*0620*/  FFMA R4, R14.reuse, R34, R17 ;  /* 0x000000220e047223 */ /* 0x044fe20000000011 */
[----:B------:R-:W-:Y:S01]  /*0630*/  IADD3 R17, PT, PT, R15, 0x2, RZ ;  /* 0x000000020f117810 */ /* 0x000fe20007ffe0ff */
[C---:B------:R-:W-:Y:S01]  /*0640*/  FFMA R31, R14.reuse, R40, R31 ;  /* 0x000000280e1f7223 */ /* 0x040fe2000000001f */
[----:B------:R-:W-:-:S03]  /*0650*/  FFMA R12, R14, R38, R12 ;  /* 0x000000260e0c7223 */ /* 0x000fc6000000000c */
[----:B0-----:R-:W-:-:S04]  /*0660*/  IMAD.WIDE.U32 R46, R17, 0x4, R20 ;  /* 0x00000004112e7825 */ /* 0x001fc800078e0014 */
[----:B------:R-:W-:Y:S01]  /*0670*/  FFMA R6, R14, R36, R6 ;  /* 0x000000240e067223 */ /* 0x000fe20000000006 */
[C---:B------:R-:W-:Y:S01]  /*0680*/  FFMA R14, R32.reuse, R38, R33 ;  /* 0x00000026200e7223 */ /* 0x040fe20000000021 */
[----:B------:R-:W-:Y:S01]  /*0690*/  FFMA R16, R32, R34, R16 ;  /* 0x0000002220107223 */ /* 0x000fe20000000010 */
[----:B------:R-:W2:Y:S01]  /*06a0*/  LDG.E R33, desc[UR6][R44.64+0x4] ;  /* 0x000004062c217981 */ /* 0x000ea2000c1e1900 */
[C---:B---3--:R-:W-:Y:S01]  /*06b0*/  FFMA R9, R18.reuse, R40, R9 ;  /* 0x0000002812097223 */ /* 0x048fe20000000009 */
[C---:B------:R-:W-:Y:S02]  /*06c0*/  FFMA R11, R18.reuse, R38, R11 ;  /* 0x00000026120b7223 */ /* 0x040fe4000000000b */
[----:B------:R0:W5:Y:S01]  /*06d0*/  LDG.E R32, desc[UR6][R46.64] ;  /* 0x000000062e207981 */ /* 0x000162000c1e1900 */
[C---:B------:R-:W-:Y:S01]  /*06e0*/  FFMA R10, R18.reuse, R36, R19 ;  /* 0x00000024120a7223 */ /* 0x040fe20000000013 */
[----:B------:R-:W-:Y:S02]  /*06f0*/  FFMA R8, R18, R34, R43 ;  /* 0x0000002212087223 */ /* 0x000fe4000000002b */
[----:B------:R1:W3:Y:S04]  /*0700*/  LDG.E R17, desc[UR6][R44.64+0x8] ;  /* 0x000008062c117981 */ /* 0x0002e8000c1e1900 */
[----:B------:R-:W3:Y:S04]  /*0710*/  LDG.E R19, desc[UR6][R24.64+0x8] ;  /* 0x0000080618137981 */ /* 0x000ee8000c1e1900 */
[----:B------:R-:W3:Y:S01]  /*0720*/  LDG.E R18, desc[UR6][R22.64+0x8] ;  /* 0x0000080616127981 */ /* 0x000ee2000c1e1900 */
[----:B----4-:R-:W-:Y:S01]  /*0730*/  FFMA R36, R42, R36, R41 ;  /* 0x000000242a247223 */ /* 0x010fe20000000029 */
[----:B------:R-:W-:-:S02]  /*0740*/  IADD3 R41, PT, PT, R29, 0x2, RZ ;  /* 0x000000021d297810 */ /* 0x000fc40007ffe0ff */
[----:B------:R-:W-:Y:S01]  /*0750*/  IADD3 R43, PT, PT, R29, 0x3, RZ ;  /* 0x000000031d2b7810 */ /* 0x000fe20007ffe0ff */
[----:B------:R-:W-:Y:S01]  /*0760*/  FFMA R35, R42, R40, R35 ;  /* 0x000000282a237223 */ /* 0x000fe20000000023 */
[----:B0-----:R-:W-:Y:S02]  /*0770*/  IADD3 R47, PT, PT, R15, 0x3, RZ ;  /* 0x000000030f2f7810 */ /* 0x001fe40007ffe0ff */
[----:B------:R-:W-:Y:S01]  /*0780*/  IADD3 R28, PT, PT, R28, R5, RZ ;  /* 0x000000051c1c7210 */ /* 0x000fe20007ffe0ff */
[----:B------:R-:W-:-:S04]  /*0790*/  IMAD.WIDE.U32 R40, R41, 0x4, R20 ;  /* 0x0000000429287825 */ /* 0x000fc800078e0014 */
[C---:B------:R-:W-:Y:S01]  /*07a0*/  FFMA R38, R42.reuse, R38, R37 ;  /* 0x000000262a267223 */ /* 0x040fe20000000025 */
[----:B------:R-:W-:Y:S01]  /*07b0*/  FFMA R34, R42, R34, R39 ;  /* 0x000000222a227223 */ /* 0x000fe20000000027 */
[----:B------:R-:W-:-:S04]  /*07c0*/  IMAD.WIDE.U32 R42, R43, 0x4, R20 ;  /* 0x000000042b2a7825 */ /* 0x000fc800078e0014 */
[----:B------:R-:W-:Y:S01]  /*07d0*/  IMAD.WIDE.U32 R46, R47, 0x4, R20 ;  /* 0x000000042f2e7825 */ /* 0x000fe200078e0014 */
[----:B------:R-:W4:Y:S03]  /*07e0*/  LDG.E R37, desc[UR6][R42.64] ;  /* 0x000000062a257981 */ /* 0x000f26000c1e1900 */
[----:B-1----:R-:W-:Y:S01]  /*07f0*/  IMAD.WIDE R44, R28, 0x4, R26 ;  /* 0x000000041c2c7825 */ /* 0x002fe200078e021a */
[----:B------:R-:W4:Y:S04]  /*0800*/  LDG.E R39, desc[UR6][R46.64] ;  /* 0x000000062e277981 */ /* 0x000f28000c1e1900 */
[----:B------:R-:W4:Y:S04]  /*0810*/  LDG.E R26, desc[UR6][R44.64] ;  /* 0x000000062c1a7981 */ /* 0x000f28000c1e1900 */
[----:B------:R0:W4:Y:S04]  /*0820*/  LDG.E R27, desc[UR6][R22.64+0xc] ;  /* 0x00000c06161b7981 */ /* 0x000128000c1e1900 */
[----:B------:R-:W4:Y:S01]  /*0830*/  LDG.E R42, desc[UR6][R44.64+0xc] ;  /* 0x00000c062c2a7981 */ /* 0x000f22000c1e1900 */
[C---:B-----5:R-:W-:Y:S01]  /*0840*/  FFMA R31, R32.reuse, R2, R31 ;  /* 0x00000002201f7223 */ /* 0x060fe2000000001f */
[C---:B--2---:R-:W-:Y:S01]  /*0850*/  FFMA R12, R32.reuse, R33, R12 ;  /* 0x00000021200c7223 */ /* 0x044fe2000000000c */
[C---:B------:R-:W-:Y:S01]  /*0860*/  FFMA R4, R32.reuse, R13, R4 ;  /* 0x0000000d20047223 */ /* 0x040fe20000000004 */
[----:B---3--:R-:W-:-:S02]  /*0870*/  FFMA R6, R32, R17, R6 ;  /* 0x0000001120067223 */ /* 0x008fc40000000006 */
[----:B------:R-:W2:Y:S01]  /*0880*/  LDG.E R32, desc[UR6][R40.64] ;  /* 0x0000000628207981 */ /* 0x000ea2000c1e1900 */
[CC--:B------:R-:W-:Y:S01]  /*0890*/  FFMA R30, R19.reuse, R2.reuse, R30 ;  /* 0x00000002131e7223 */ /* 0x0c0fe2000000001e */
[C---:B------:R-:W-:Y:S01]  /*08a0*/  FFMA R14, R19.reuse, R33, R14 ;  /* 0x00000021130e7223 */ /* 0x040fe2000000000e */
[C---:B------:R-:W-:Y:S01]  /*08b0*/  FFMA R7, R19.reuse, R17, R7 ;  /* 0x0000001113077223 */ /* 0x040fe20000000007 */
[----:B------:R-:W-:Y:S01]  /*08c0*/  FFMA R16, R19, R13, R16 ;  /* 0x0000000d13107223 */ /* 0x000fe20000000010 */
[C---:B------:R-:W-:Y:S01]  /*08d0*/  FFMA R9, R18.reuse, R2, R9 ;  /* 0x0000000212097223 */ /* 0x040fe20000000009 */
[C---:B------:R-:W-:Y:S01]  /*08e0*/  FFMA R11, R18.reuse, R33, R11 ;  /* 0x00000021120b7223 */ /* 0x040fe2000000000b */
[C---:B------:R-:W-:Y:S01]  /*08f0*/  FFMA R10, R18.reuse, R17, R10 ;  /* 0x00000011120a7223 */ /* 0x040fe2000000000a */
[----:B------:R-:W-:Y:S01]  /*0900*/  FFMA R8, R18, R13, R8 ;  /* 0x0000000d12087223 */ /* 0x000fe20000000008 */
[----:B------:R1:W3:Y:S04]  /*0910*/  LDG.E R19, desc[UR6][R24.64+0xc] ;  /* 0x00000c0618137981 */ /* 0x0002e8000c1e1900 */
[----:B------:R-:W5:Y:S04]  /*0920*/  LDG.E R18, desc[UR6][R44.64+0x4] ;  /* 0x000004062c127981 */ /* 0x000f68000c1e1900 */
[----:B------:R-:W5:Y:S01]  /*0930*/  LDG.E R40, desc[UR6][R44.64+0x8] ;  /* 0x000008062c287981 */ /* 0x000f62000c1e1900 */
[----:B------:R-:W-:-:S04]  /*0940*/  UIADD3 UR4, UPT, UPT, UR4, 0x4, URZ ;  /* 0x0000000404047890 */ /* 0x000fc8000fffe0ff */
[----:B------:R-:W-:Y:S01]  /*0950*/  UISETP.GE.AND UP1, UPT, UR4, -0x3, UPT ;  /* 0xfffffffd0400788c */ /* 0x000fe2000bf26270 */
[----:B0-----:R-:W-:Y:S02]  /*0960*/  IADD3 R22, P0, PT, R22, 0x10, RZ ;  /* 0x0000001016167810 */ /* 0x001fe40007f1e0ff */
[----:B-1----:R-:W-:Y:S02]  /*0970*/  IADD3 R24, P1, PT, R24, 0x10, RZ ;  /* 0x0000001018187810 */ /* 0x002fe40007f3e0ff */
[----:B------:R-:W-:Y:S02]  /*0980*/  IADD3.X R23, PT, PT, RZ, R23, RZ, P0, !PT ;  /* 0x00000017ff177210 */ /* 0x000fe400007fe4ff */
[----:B------:R-:W-:Y:S01]  /*0990*/  IADD3.X R25, PT, PT, RZ, R25, RZ, P1, !PT ;  /* 0x00000019ff197210 */ /* 0x000fe20000ffe4ff */
[-C--:B----4-:R-:W-:Y:S01]  /*09a0*/  FFMA R31, R39, R26.reuse, R31 ;  /* 0x0000001a271f7223 */ /* 0x090fe2000000001f */
[----:B------:R-:W-:Y:S02]  /*09b0*/  IADD3 R15, PT, PT, R15, 0x4, RZ ;  /* 0x000000040f0f7810 */ /* 0x000fe40007ffe0ff */
[----:B------:R-:W-:Y:S01]  /*09c0*/  IADD3 R29, PT, PT, R29, 0x4, RZ ;  /* 0x000000041d1d7810 */ /* 0x000fe20007ffe0ff */
[----:B------:R-:W-:Y:S01]  /*09d0*/  FFMA R9, R27, R26, R9 ;  /* 0x0000001a1b097223 */ /* 0x000fe20000000009 */
[----:B------:R-:W-:Y:S01]  /*09e0*/  IADD3 R28, PT, PT, R28, R5, RZ ;  /* 0x000000051c1c7210 */ /* 0x000fe20007ffe0ff */
[-C--:B------:R-:W-:Y:S01]  /*09f0*/  FFMA R4, R39, R42.reuse, R4 ;  /* 0x0000002a27047223 */ /* 0x080fe20000000004 */
[----:B------:R-:W-:Y:S01]  /*0a00*/  FFMA R8, R27, R42, R8 ;  /* 0x0000002a1b087223 */ /* 0x000fe20000000008 */
[C---:B--2---:R-:W-:Y:S01]  /*0a10*/  FFMA R2, R32.reuse, R2, R35 ;  /* 0x0000000220027223 */ /* 0x044fe20000000023 */
[C---:B------:R-:W-:Y:S01]  /*0a20*/  FFMA R38, R32.reuse, R33, R38 ;  /* 0x0000002120267223 */ /* 0x040fe20000000026 */
[C---:B------:R-:W-:Y:S01]  /*0a30*/  FFMA R36, R32.reuse, R17, R36 ;  /* 0x0000001120247223 */ /* 0x040fe20000000024 */
[----:B------:R-:W-:Y:S01]  /*0a40*/  FFMA R34, R32, R13, R34 ;  /* 0x0000000d20227223 */ /* 0x000fe20000000022 */
[-C--:B------:R-:W-:Y:S01]  /*0a50*/  FFMA R35, R37, R26.reuse, R2 ;  /* 0x0000001a25237223 */ /* 0x080fe20000000002 */
[C---:B---3--:R-:W-:Y:S01]  /*0a60*/  FFMA R30, R19.reuse, R26, R30 ;  /* 0x0000001a131e7223 */ /* 0x048fe2000000001e */
[C---:B------:R-:W-:Y:S01]  /*0a70*/  FFMA R16, R19.reuse, R42, R16 ;  /* 0x0000002a13107223 */ /* 0x040fe20000000010 */
[-C--:B-----5:R-:W-:Y:S01]  /*0a80*/  FFMA R14, R19, R18.reuse, R14 ;  /* 0x00000012130e7223 */ /* 0x0a0fe2000000000e */
[-C--:B------:R-:W-:Y:S01]  /*0a90*/  FFMA R11, R27, R18.reuse, R11 ;  /* 0x000000121b0b7223 */ /* 0x080fe2000000000b */
[-C--:B------:R-:W-:Y:S01]  /*0aa0*/  FFMA R12, R39, R18.reuse, R12 ;  /* 0x00000012270c7223 */ /* 0x080fe2000000000c */
[----:B------:R-:W-:Y:S01]  /*0ab0*/  FFMA R18, R37, R18, R38 ;  /* 0x0000001225127223 */ /* 0x000fe20000000026 */
[-C--:B------:R-:W-:Y:S01]  /*0ac0*/  FFMA R6, R39, R40.reuse, R6 ;  /* 0x0000002827067223 */ /* 0x080fe20000000006 */
[-C--:B------:R-:W-:Y:S01]  /*0ad0*/  FFMA R7, R19, R40.reuse, R7 ;  /* 0x0000002813077223 */ /* 0x080fe20000000007 */
[-C--:B------:R-:W-:Y:S01]  /*0ae0*/  FFMA R10, R27, R40.reuse, R10 ;  /* 0x000000281b0a7223 */ /* 0x080fe2000000000a */
[C---:B------:R-:W-:Y:S01]  /*0af0*/  FFMA R41, R37.reuse, R40, R36 ;  /* 0x0000002825297223 */ /* 0x040fe20000000024 */
[----:B------:R-:W-:Y:S01]  /*0b00*/  FFMA R39, R37, R42, R34 ;  /* 0x0000002a25277223 */ /* 0x000fe20000000022 */
[----:B------:R-:W-:Y:S06]  /*0b10*/  BRA.U !UP1, `(.L_x_3) ;  /* 0xfffffff909007547 */ /* 0x000fec000b83ffff */
.L_x_2:
[----:B------:R-:W-:-:S04]  /*0b20*/  UIADD3 UR5, UPT, UPT, -UR4, URZ, URZ ;  /* 0x000000ff04057290 */ /* 0x000fc8000fffe1ff */
[----:B------:R-:W-:-:S09]  /*0b30*/  UISETP.GT.AND UP1, UPT, UR5, 0x1, UPT ;  /* 0x000000010500788c */ /* 0x000fd2000bf24270 */
[----:B------:R-:W-:Y:S05]  /*0b40*/  BRA.U !UP1, `(.L_x_4) ;  /* 0x00000005090c7547 */ /* 0x000fea000b800000 */
[----:B------:R-:W0:Y:S01]  /*0b50*/  LDC.64 R46, c[0x0][0x388] ;  /* 0x0000e200ff2e7b82 */ /* 0x000e220000000a00 */
[--C-:B------:R-:W-:Y:S01]  /*0b60*/  IMAD.WIDE.U32 R42, R15, 0x4, R20.reuse ;  /* 0x000000040f2a7825 */ /* 0x100fe200078e0014 */
[----:B-1----:R-:W2:Y:S03]  /*0b70*/  LDG.E R19, desc[UR6][R24.64] ;  /* 0x0000000618137981 */ /* 0x002ea6000c1e1900 */
[----:B------:R-:W-:Y:S01]  /*0b80*/  IMAD.WIDE.U32 R36, R29, 0x4, R20 ;  /* 0x000000041d247825 */ /* 0x000fe200078e0014 */
[----:B------:R-:W3:Y:S04]  /*0b90*/  LDG.E R27, desc[UR6][R42.64] ;  /* 0x000000062a1b7981 */ /* 0x000ee8000c1e1900 */
[----:B------:R-:W4:Y:S04]  /*0ba0*/  LDG.E R26, desc[UR6][R36.64] ;  /* 0x00000006241a7981 */ /* 0x000f28000c1e1900 */
[----:B------:R-:W5:Y:S04]  /*0bb0*/  LDG.E R2, desc[UR6][R22.64] ;  /* 0x0000000616027981 */ /* 0x000f68000c1e1900 */
[----:B------:R-:W5:Y:S04]  /*0bc0*/  LDG.E R17, desc[UR6][R24.64+0x4] ;  /* 0x0000040618117981 */ /* 0x000f68000c1e1900 */
[----:B------:R-:W5:Y:S01]  /*0bd0*/  LDG.E R13, desc[UR6][R22.64+0x4] ;  /* 0x00000406160d7981 */ /* 0x000f62000c1e1900 */
[----:B0-----:R-:W-:-:S05]  /*0be0*/  IMAD.WIDE R48, R28, 0x4, R46 ;  /* 0x000000041c307825 */ /* 0x001fca00078e022e */
[----:B------:R-:W3:Y:S04]  /*0bf0*/  LDG.E R44, desc[UR6][R48.64] ;  /* 0x00000006302c7981 */ /* 0x000ee8000c1e1900 */
[----:B------:R-:W5:Y:S04]  /*0c00*/  LDG.E R33, desc[UR6][R48.64+0x4] ;  /* 0x0000040630217981 */ /* 0x000f68000c1e1900 */
[----:B------:R-:W5:Y:S01]  /*0c10*/  LDG.E R38, desc[UR6][R48.64+0x8] ;  /* 0x0000080630267981 */ /* 0x000f62000c1e1900 */
[----:B------:R-:W-:Y:S02]  /*0c20*/  IADD3 R28, PT, PT, R28, R5, RZ ;  /* 0x000000051c1c7210 */ /* 0x000fe40007ffe0ff */
[----:B------:R-:W-:-:S03]  /*0c30*/  IADD3 R51, PT, PT, R15, 0x1, RZ ;  /* 0x000000010f337810 */ /* 0x000fc60007ffe0ff */
[----:B------:R-:W-:-:S04]  /*0c40*/  IMAD.WIDE R46, R28, 0x4, R46 ;  /* 0x000000041c2e7825 */ /* 0x000fc800078e022e */
[----:B------:R-:W-:Y:S01]  /*0c50*/  IMAD.WIDE.U32 R50, R51, 0x4, R20 ;  /* 0x0000000433327825 */ /* 0x000fe200078e0014 */
[----:B------:R-:W5:Y:S04]  /*0c60*/  LDG.E R40, desc[UR6][R46.64+0x8] ;  /* 0x000008062e287981 */ /* 0x000f68000c1e1900 */
[----:B------:R-:W5:Y:S04]  /*0c70*/  LDG.E R34, desc[UR6][R50.64] ;  /* 0x0000000632227981 */ /* 0x000f68000c1e1900 */
[----:B------:R-:W5:Y:S01]  /*0c80*/  LDG.E R36, desc[UR6][R46.64+0xc] ;  /* 0x00000c062e247981 */ /* 0x000f62000c1e1900 */
[-C--:B---3--:R-:W-:Y:S01]  /*0c90*/  FFMA R31, R27, R44.reuse, R31 ;  /* 0x0000002c1b1f7223 */ /* 0x088fe2000000001f */
[-C--:B----4-:R-:W-:Y:S01]  /*0ca0*/  FFMA R35, R26, R44.reuse, R35 ;  /* 0x0000002c1a237223 */ /* 0x090fe20000000023 */
[-C--:B--2---:R-:W-:Y:S01]  /*0cb0*/  FFMA R30, R19, R44.reuse, R30 ;  /* 0x0000002c131e7223 */ /* 0x084fe2000000001e */
[----:B-----5:R-:W-:-:S02]  /*0cc0*/  FFMA R44, R2, R44, R9 ;  /* 0x0000002c022c7223 */ /* 0x020fc40000000009 */
[----:B------:R0:W2:Y:S01]  /*0cd0*/  LDG.E R9, desc[UR6][R48.64+0xc] ;  /* 0x00000c0630097981 */ /* 0x0000a2000c1e1900 */
[-C--:B------:R-:W-:Y:S01]  /*0ce0*/  FFMA R14, R19, R33.reuse, R14 ;  /* 0x00000021130e7223 */ /* 0x080fe2000000000e */
[----:B0-----:R-:W-:Y:S01]  /*0cf0*/  IADD3 R49, PT, PT, R29, 0x1, RZ ;  /* 0x000000011d317810 */ /* 0x001fe20007ffe0ff */
[----:B------:R-:W-:-:S04]  /*0d00*/  FFMA R32, R2, R33, R11 ;  /* 0x0000002102207223 */ /* 0x000fc8000000000b */
[----:B------:R-:W-:-:S04]  /*0d10*/  IMAD.WIDE.U32 R48, R49, 0x4, R20 ;  /* 0x0000000431307825 */ /* 0x000fc800078e0014 */
[-C--:B------:R-:W-:Y:S01]  /*0d20*/  FFMA R12, R27, R33.reuse, R12 ;  /* 0x000000211b0c7223 */ /* 0x080fe2000000000c */
[----:B------:R-:W-:Y:S01]  /*0d30*/  FFMA R18, R26, R33, R18 ;  /* 0x000000211a127223 */ /* 0x000fe20000000012 */
[-C--:B------:R-:W-:Y:S01]  /*0d40*/  FFMA R42, R19, R38.reuse, R7 ;  /* 0x00000026132a7223 */ /* 0x080fe20000000007 */
[-C--:B------:R-:W-:Y:S01]  /*0d50*/  FFMA R37, R27, R38.reuse, R6 ;  /* 0x000000261b257223 */ /* 0x080fe20000000006 */
[----:B------:R-:W3:Y:S04]  /*0d60*/  LDG.E R33, desc[UR6][R48.64] ;  /* 0x0000000630217981 */ /* 0x000ee8000c1e1900 */
[----:B------:R-:W4:Y:S04]  /*0d70*/  LDG.E R6, desc[UR6][R46.64] ;  /* 0x000000062e067981 */ /* 0x000f28000c1e1900 */
[----:B------:R-:W5:Y:S01]  /*0d80*/  LDG.E R7, desc[UR6][R46.64+0x4] ;  /* 0x000004062e077981 */ /* 0x000f62000c1e1900 */
[-C--:B------:R-:W-:Y:S01]  /*0d90*/  FFMA R10, R2, R38.reuse, R10 ;  /* 0x00000026020a7223 */ /* 0x080fe2000000000a */
[----:B------:R-:W-:Y:S01]  /*0da0*/  FFMA R38, R26, R38, R41 ;  /* 0x000000261a267223 */ /* 0x000fe20000000029 */
[----:B------:R-:W-:-:S02]  /*0db0*/  IADD3 R22, P0, PT, R22, 0x8, RZ ;  /* 0x0000000816167810 */ /* 0x000fc40007f1e0ff */
[----:B------:R-:W-:Y:S01]  /*0dc0*/  IADD3 R24, P1, PT, R24, 0x8, RZ ;  /* 0x0000000818187810 */ /* 0x000fe20007f3e0ff */
[----:B------:R-:W-:Y:S01]  /*0dd0*/  FFMA R10, R13, R40, R10 ;  /* 0x000000280d0a7223 */ /* 0x000fe2000000000a */
[----:B------:R-:W-:Y:S02]  /*0de0*/  IADD3 R15, PT, PT, R15, 0x2, RZ ;  /* 0x000000020f0f7810 */ /* 0x000fe40007ffe0ff */
[----:B------:R-:W-:Y:S02]  /*0df0*/  IADD3 R29, PT, PT, R29, 0x2, RZ ;  /* 0x000000021d1d7810 */ /* 0x000fe40007ffe0ff */
[----:B------:R-:W-:Y:S02]  /*0e00*/  IADD3.X R23, PT, PT, RZ, R23, RZ, P0, !PT ;  /* 0x00000017ff177210 */ /* 0x000fe400007fe4ff */
[----:B------:R-:W-:Y:S02]  /*0e10*/  IADD3.X R25, PT, PT, RZ, R25, RZ, P1, !PT ;  /* 0x00000019ff197210 */ /* 0x000fe40000ffe4ff */
[----:B------:R-:W-:Y:S01]  /*0e20*/  IADD3 R28, PT, PT, R28, R5, RZ ;  /* 0x000000051c1c7210 */ /* 0x000fe20007ffe0ff */
[----:B------:R-:W-:-:S02]  /*0e30*/  UPLOP3.LUT UP0, UPT, UPT, UPT, UPT, 0x40, 0x4 ;  /* 0x000000000004789c */ /* 0x000fc40003f0e870 */
[----:B------:R-:W-:Y:S01]  /*0e40*/  UIADD3 UR4, UPT, UPT, UR4, 0x2, URZ ;  /* 0x0000000204047890 */ /* 0x000fe2000fffe0ff */
[-C--:B--2---:R-:W-:Y:S01]  /*0e50*/  FFMA R16, R19, R9.reuse, R16 ;  /* 0x0000000913107223 */ /* 0x084fe20000000010 */
[-C--:B------:R-:W-:Y:S01]  /*0e60*/  FFMA R8, R2, R9.reuse, R8 ;  /* 0x0000000902087223 */ /* 0x080fe20000000008 */
[-C--:B------:R-:W-:Y:S01]  /*0e70*/  FFMA R27, R27, R9.reuse, R4 ;  /* 0x000000091b1b7223 */ /* 0x080fe20000000004 */
[----:B------:R-:W-:Y:S01]  /*0e80*/  FFMA R26, R26, R9, R39 ;  /* 0x000000091a1a7223 */ /* 0x000fe20000000027 */
[-C--:B------:R-:W-:Y:S01]  /*0e90*/  FFMA R16, R17, R36.reuse, R16 ;  /* 0x0000002411107223 */ /* 0x080fe20000000010 */
[-C--:B------:R-:W-:Y:S01]  /*0ea0*/  FFMA R8, R13, R36.reuse, R8 ;  /* 0x000000240d087223 */ /* 0x080fe20000000008 */
[C---:B------:R-:W-:Y:S01]  /*0eb0*/  FFMA R4, R34.reuse, R36, R27 ;  /* 0x0000002422047223 */ /* 0x040fe2000000001b */
[C---:B---3--:R-:W-:Y:S01]  /*0ec0*/  FFMA R41, R33.reuse, R40, R38 ;  /* 0x0000002821297223 */ /* 0x048fe20000000026 */
[----:B------:R-:W-:Y:S01]  /*0ed0*/  FFMA R39, R33, R36, R26 ;  /* 0x0000002421277223 */ /* 0x000fe2000000001a */
[-C--:B----4-:R-:W-:Y:S01]  /*0ee0*/  FFMA R30, R17, R6.reuse, R30 ;  /* 0x00000006111e7223 */ /* 0x090fe2000000001e */
[-C--:B------:R-:W-:Y:S01]  /*0ef0*/  FFMA R9, R13, R6.reuse, R44 ;  /* 0x000000060d097223 */ /* 0x080fe2000000002c */
[CC--:B------:R-:W-:Y:S01]  /*0f00*/  FFMA R31, R34.reuse, R6.reuse, R31 ;  /* 0x00000006221f7223 */ /* 0x0c0fe2000000001f */
[----:B------:R-:W-:Y:S01]  /*0f10*/  FFMA R35, R33, R6, R35 ;  /* 0x0000000621237223 */ /* 0x000fe20000000023 */
[-C--:B-----5:R-:W-:Y:S01]  /*0f20*/  FFMA R14, R17, R7.reuse, R14 ;  /* 0x00000007110e7223 */ /* 0x0a0fe2000000000e */
[-C--:B------:R-:W-:Y:S01]  /*0f30*/  FFMA R11, R13, R7.reuse, R32 ;  /* 0x000000070d0b7223 */ /* 0x080fe20000000020 */
[CC--:B------:R-:W-:Y:S01]  /*0f40*/  FFMA R12, R34.reuse, R7.reuse, R12 ;  /* 0x00000007220c7223 */ /* 0x0c0fe2000000000c */
[----:B------:R-:W-:Y:S01]  /*0f50*/  FFMA R18, R33, R7, R18 ;  /* 0x0000000721127223 */ /* 0x000fe20000000012 */
[-C--:B------:R-:W-:Y:S01]  /*0f60*/  FFMA R7, R17, R40.reuse, R42 ;  /* 0x0000002811077223 */ /* 0x080fe2000000002a */
[----:B------:R-:W-:-:S07]  /*0f70*/  FFMA R6, R34, R40, R37 ;  /* 0x0000002822067223 */ /* 0x000fce0000000025 */
.L_x_4:
[----:B------:R-:W-:-:S09]  /*0f80*/  UISETP.NE.OR UP0, UPT, UR4, URZ, UP0 ;  /* 0x000000ff0400728c */ /* 0x000fd20008705670 */
[----:B------:R-:W-:Y:S05]  /*0f90*/  BRA.U !UP0, `(.L_x_0) ;  /* 0x0000000108987547 */ /* 0x000fea000b800000 */
.L_x_1:
[----:B------:R-:W0:Y:S01]  /*0fa0*/  LDC.64 R36, c[0x0][0x388] ;  /* 0x0000e200ff247b82 */ /* 0x000e220000000a00 */
[--C-:B------:R-:W-:Y:S01]  /*0fb0*/  IMAD.WIDE.U32 R32, R15, 0x4, R20.reuse ;  /* 0x000000040f207825 */ /* 0x100fe200078e0014 */
[----:B-1----:R-:W2:Y:S03]  /*0fc0*/  LDG.E R13, desc[UR6][R24.64] ;  /* 0x00000006180d7981 */ /* 0x002ea6000c1e1900 */
[----:B------:R-:W-:Y:S01]  /*0fd0*/  IMAD.WIDE.U32 R26, R29, 0x4, R20 ;  /* 0x000000041d1a7825 */ /* 0x000fe200078e0014 */
[----:B------:R1:W3:Y:S04]  /*0fe0*/  LDG.E R2, desc[UR6][R22.64] ;  /* 0x0000000616027981 */ /* 0x0002e8000c1e1900 */
[----:B------:R-:W4:Y:S04]  /*0ff0*/  LDG.E R32, desc[UR6][R32.64] ;  /* 0x0000000620207981 */ /* 0x000f28000c1e1900 */
[----:B------:R-:W5:Y:S01]  /*1000*/  LDG.E R26, desc[UR6][R26.64] ;  /* 0x000000061a1a7981 */ /* 0x000f62000c1e1900 */
[----:B0-----:R-:W-:-:S05]  /*1010*/  IMAD.WIDE R36, R28, 0x4, R36 ;  /* 0x000000041c247825 */ /* 0x001fca00078e0224 */
[----:B------:R-:W2:Y:S04]  /*1020*/  LDG.E R17, desc[UR6][R36.64] ;  /* 0x0000000624117981 */ /* 0x000ea8000c1e1900 */
[----:B------:R-:W5:Y:S04]  /*1030*/  LDG.E R19, desc[UR6][R36.64+0x4] ;  /* 0x0000040624137981 */ /* 0x000f68000c1e1900 */
[----:B------:R-:W5:Y:S04]  /*1040*/  LDG.E R43, desc[UR6][R36.64+0x8] ;  /* 0x00000806242b7981 */ /* 0x000f68000c1e1900 */
[----:B------:R-:W5:Y:S01]  /*1050*/  LDG.E R45, desc[UR6][R36.64+0xc] ;  /* 0x00000c06242d7981 */ /* 0x000f62000c1e1900 */
[----:B------:R-:W-:-:S04]  /*1060*/  UIADD3 UR4, UPT, UPT, UR4, 0x1, URZ ;  /* 0x0000000104047890 */ /* 0x000fc8000fffe0ff */
[----:B------:R-:W-:Y:S01]  /*1070*/  UISETP.NE.AND UP0, UPT, UR4, URZ, UPT ;  /* 0x000000ff0400728c */ /* 0x000fe2000bf05270 */
[----:B-1----:R-:W-:Y:S02]  /*1080*/  IADD3 R22, P0, PT, R22, 0x4, RZ ;  /* 0x0000000416167810 */ /* 0x002fe40007f1e0ff */
[----:B------:R-:W-:Y:S02]  /*1090*/  IADD3 R24, P1, PT, R24, 0x4, RZ ;  /* 0x0000000418187810 */ /* 0x000fe40007f3e0ff */
[----:B------:R-:W-:Y:S02]  /*10a0*/  IADD3 R15, PT, PT, R15, 0x1, RZ ;  /* 0x000000010f0f7810 */ /* 0x000fe40007ffe0ff */
[----:B------:R-:W-:Y:S02]  /*10b0*/  IADD3 R29, PT, PT, R29, 0x1, RZ ;  /* 0x000000011d1d7810 */ /* 0x000fe40007ffe0ff */
[----:B------:R-:W-:Y:S02]  /*10c0*/  IADD3.X R23, PT, PT, RZ, R23, RZ, P0, !PT ;  /* 0x00000017ff177210 */ /* 0x000fe400007fe4ff */
[----:B------:R-:W-:-:S02]  /*10d0*/  IADD3.X R25, PT, PT, RZ, R25, RZ, P1, !PT ;  /* 0x00000019ff197210 */ /* 0x000fc40000ffe4ff */
[----:B------:R-:W-:Y:S01]  /*10e0*/  IADD3 R28, PT, PT, R28, R5, RZ ;  /* 0x000000051c1c7210 */ /* 0x000fe20007ffe0ff */
[CC--:B--2---:R-:W-:Y:S01]  /*10f0*/  FFMA R30, R13.reuse, R17.reuse, R30 ;  /* 0x000000110d1e7223 */ /* 0x0c4fe2000000001e */
[-C--:B---3--:R-:W-:Y:S01]  /*1100*/  FFMA R9, R2, R17.reuse, R9 ;  /* 0x0000001102097223 */ /* 0x088fe20000000009 */
[-C--:B----4-:R-:W-:Y:S01]  /*1110*/  FFMA R31, R32, R17.reuse, R31 ;  /* 0x00000011201f7223 */ /* 0x090fe2000000001f */
[----:B-----5:R-:W-:Y:S01]  /*1120*/  FFMA R35, R26, R17, R35 ;  /* 0x000000111a237223 */ /* 0x020fe20000000023 */
[CC--:B------:R-:W-:Y:S01]  /*1130*/  FFMA R14, R13.reuse, R19.reuse, R14 ;  /* 0x000000130d0e7223 */ /* 0x0c0fe2000000000e */
[-C--:B------:R-:W-:Y:S01]  /*1140*/  FFMA R11, R2, R19.reuse, R11 ;  /* 0x00000013020b7223 */ /* 0x080fe2000000000b */
[-C--:B------:R-:W-:Y:S01]  /*1150*/  FFMA R12, R32, R19.reuse, R12 ;  /* 0x00000013200c7223 */ /* 0x080fe2000000000c */
[----:B------:R-:W-:Y:S01]  /*1160*/  FFMA R18, R26, R19, R18 ;  /* 0x000000131a127223 */ /* 0x000fe20000000012 */
[CC--:B------:R-:W-:Y:S01]  /*1170*/  FFMA R7, R13.reuse, R43.reuse, R7 ;  /* 0x0000002b0d077223 */ /* 0x0c0fe20000000007 */
[-C--:B------:R-:W-:Y:S01]  /*1180*/  FFMA R10, R2, R43.reuse, R10 ;  /* 0x0000002b020a7223 */ /* 0x080fe2000000000a */
[-C--:B------:R-:W-:Y:S01]  /*1190*/  FFMA R6, R32, R43.reuse, R6 ;  /* 0x0000002b20067223 */ /* 0x080fe20000000006 */
[----:B------:R-:W-:Y:S01]  /*11a0*/  FFMA R41, R26, R43, R41 ;  /* 0x0000002b1a297223 */ /* 0x000fe20000000029 */
[-C--:B------:R-:W-:Y:S01]  /*11b0*/  FFMA R16, R13, R45.reuse, R16 ;  /* 0x0000002d0d107223 */ /* 0x080fe20000000010 */
[-C--:B------:R-:W-:Y:S01]  /*11c0*/  FFMA R8, R2, R45.reuse, R8 ;  /* 0x0000002d02087223 */ /* 0x080fe20000000008 */
[-C--:B------:R-:W-:Y:S01]  /*11d0*/  FFMA R4, R32, R45.reuse, R4 ;  /* 0x0000002d20047223 */ /* 0x080fe20000000004 */
[----:B------:R-:W-:Y:S01]  /*11e0*/  FFMA R39, R26, R45, R39 ;  /* 0x0000002d1a277223 */ /* 0x000fe20000000027 */
[----:B------:R-:W-:Y:S06]  /*11f0*/  BRA.U UP0, `(.L_x_1) ;  /* 0xfffffffd00687547 */ /* 0x000fec000b83ffff */
.L_x_0:
[----:B------:R-:W0:Y:S01]  /*1200*/  LDC.64 R20, c[0x0][0x390] ;  /* 0x0000e400ff147b82 */ /* 0x000e220000000a00 */
[----:B------:R-:W-:-:S04]  /*1210*/  IMAD R3, R3, R5, R0 ;  /* 0x0000000503037224 */ /* 0x000fc800078e0200 */
[----:B0-----:R-:W-:-:S05]  /*1220*/  IMAD.WIDE R2, R3, 0x4, R20 ;  /* 0x0000000403027825 */ /* 0x001fca00078e0214 */
[----:B-1----:R-:W-:Y:S01]  /*1230*/  STG.E desc[UR6][R2.64], R30 ;  /* 0x0000001e02007986 */ /* 0x002fe2000c101906 */
[----:B------:R-:W-:-:S03]  /*1240*/  IMAD.WIDE R20, R5, 0x4, R2 ;  /* 0x0000000405147825 */ /* 0x000fc600078e0202 */
[----:B------:R-:W-:Y:S01]  /*1250*/  STG.E desc[UR6][R2.64+0x4], R14 ;  /* 0x0000040e02007986 */ /* 0x000fe2000c101906 */
[----:B------:R-:W-:-:S03]  /*1260*/  IMAD.WIDE R22, R5, 0x4, R20 ;  /* 0x0000000405167825 */ /* 0x000fc600078e0214 */
[----:B------:R-:W-:Y:S04]  /*1270*/  STG.E desc[UR6][R2.64+0x8], R7 ;  /* 0x0000080702007986 */ /* 0x000fe8000c101906 */
[----:B------:R-:W-:Y:S01]  /*1280*/  STG.E desc[UR6][R2.64+0xc], R16 ;  /* 0x00000c1002007986 */ /* 0x000fe2000c101906 */
[----:B------:R-:W-:-:S03]  /*1290*/  IMAD.WIDE R24, R5, 0x4, R22 ;  /* 0x0000000405187825 */ /* 0x000fc600078e0216 */
[----:B------:R-:W-:Y:S04]  /*12a0*/  STG.E desc[UR6][R20.64], R9 ;  /* 0x0000000914007986 */ /* 0x000fe8000c101906 */
        /* <DEDUP_REMOVED lines=10> */
[----:B------:R-:W-:Y:S01]  /*1350*/  STG.E desc[UR6][R24.64+0xc], R39 ;  /* 0x00000c2718007986 */ /* 0x000fe2000c101906 */
[----:B------:R-:W-:Y:S05]  /*1360*/  EXIT ;  /* 0x000000000000794d */ /* 0x000fea0003800000 */
.L_x_5:
[----:B------:R-:W-:-:S00]  /*1370*/  BRA `(.L_x_5) ;  /* 0xfffffffc00fc7947 */ /* 0x000fc0000383ffff */
[----:B------:R-:W-:-:S00]  /*1380*/  NOP ;  /* 0x0000000000007918 */ /* 0x000fc00000000000 */
[----:B------:R-:W-:-:S00]  /*1390*/  NOP ;  /* 0x0000000000007918 */ /* 0x000fc00000000000 */
[----:B------:R-:W-:-:S00]  /*13a0*/  NOP ;  /* 0x0000000000007918 */ /* 0x000fc00000000000 */
[----:B------:R-:W-:-:S00]  /*13b0*/  NOP ;  /* 0x0000000000007918 */ /* 0x000fc00000000000 */
[----:B------:R-:W-:-:S00]  /*13c0*/  NOP ;  /* 0x0000000000007918 */ /* 0x000fc00000000000 */
[----:B------:R-:W-:-:S00]  /*13d0*/  NOP ;  /* 0x0000000000007918 */ /* 0x000fc00000000000 */
[----:B------:R-:W-:-:S00]  /*13e0*/  NOP ;  /* 0x0000000000007918 */ /* 0x000fc00000000000 */
[----:B------:R-:W-:-:S00]  /*13f0*/  NOP ;  /* 0x0000000000007918 */ /* 0x000fc00000000000 */
.L_x_6:


//--------------------- .nv.shared.reserved.0     --------------------------
	.section	.nv.shared.reserved.0,"aw",@nobits
	.weak		__nv_reservedSMEM_offset_0_alias
	.size		__nv_reservedSMEM_offset_0_alias, 0, 64
	.other		__nv_reservedSMEM_offset_0_alias,@"STO_CUDA_RESERVED_SHARED STV_DEFAULT"
__nv_reservedSMEM_offset_0_alias:
	.zero		0
	.zero		64


//--------------------- .nv.constant0._Z13kernel_naive1PfS_S_iii --------------------------
	.section	.nv.constant0._Z13kernel_naive1PfS_S_iii,"a",@progbits
	.sectionflags	@""
	.align	4
.nv.constant0._Z13kernel_naive1PfS_S_iii:
	.zero		932


//--------------------- SYMBOLS --------------------------

	.type		.nv.reservedSmem.offset0,@object
	.size		.nv.reservedSmem.offset0,0x4
